	.headerflags	@"EF_CUDA_TEXMODE_UNIFIED EF_CUDA_64BIT_ADDRESS EF_CUDA_ACCELERATORS EF_CUDA_SM90 EF_CUDA_VIRTUAL_SM(EF_CUDA_SM90)"
	.elftype	@"ET_EXEC"


//--------------------- .nv.info                  --------------------------
	.section	.nv.info,"",@"SHT_CUDA_INFO"
	.align	4


	//----- nvinfo : EIATTR_REGCOUNT
	.align		4
        /*0000*/ 	.byte	0x04, 0x2f
        /*0002*/ 	.short	(.L_1 - .L_0)
	.align		4
.L_0:
        /*0004*/ 	.word	index@(triton_poi_fused_reflection_pad2d_5)
        /*0008*/ 	.word	0x00000020


	//----- nvinfo : EIATTR_MIN_STACK_SIZE
	.align		4
.L_1:
        /*000c*/ 	.byte	0x04, 0x12
        /*000e*/ 	.short	(.L_3 - .L_2)
	.align		4
.L_2:
        /*0010*/ 	.word	index@(triton_poi_fused_reflection_pad2d_5)
        /*0014*/ 	.word	0x00000000


	//----- nvinfo : EIATTR_FRAME_SIZE
	.align		4
.L_3:
        /*0018*/ 	.byte	0x04, 0x11
        /*001a*/ 	.short	(.L_5 - .L_4)
	.align		4
.L_4:
        /*001c*/ 	.word	index@(triton_poi_fused_reflection_pad2d_5)
        /*0020*/ 	.word	0x00000000


	//----- nvinfo : EIATTR_MIN_STACK_SIZE
	.align		4
.L_5:
        /*0024*/ 	.byte	0x04, 0x12
        /*0026*/ 	.short	(.L_7 - .L_6)
	.align		4
.L_6:
        /*0028*/ 	.word	index@(triton_poi_fused_reflection_pad2d_5)
        /*002c*/ 	.word	0x00000000
.L_7:


//--------------------- .nv.info.triton_poi_fused_reflection_pad2d_5 --------------------------
	.section	.nv.info.triton_poi_fused_reflection_pad2d_5,"",@"SHT_CUDA_INFO"
	.sectionflags	@""
	.align	4


	//----- nvinfo : EIATTR_CUDA_API_VERSION
	.align		4
        /*0000*/ 	.byte	0x04, 0x37
        /*0002*/ 	.short	(.L_9 - .L_8)
.L_8:
        /*0004*/ 	.word	0x0000007c


	//----- nvinfo : EIATTR_KPARAM_INFO
	.align		4
.L_9:
        /*0008*/ 	.byte	0x04, 0x17
        /*000a*/ 	.short	(.L_11 - .L_10)
.L_10:
        /*000c*/ 	.word	0x00000000
        /*0010*/ 	.short	0x0006
        /*0012*/ 	.short	0x0030
        /*0014*/ 	.byte	0x00, 0xf0, 0x11, 0x00


	//----- nvinfo : EIATTR_KPARAM_INFO
	.align		4
.L_11:
        /*0018*/ 	.byte	0x04, 0x17
        /*001a*/ 	.short	(.L_13 - .L_12)
.L_12:
        /*001c*/ 	.word	0x00000000
        /*0020*/ 	.short	0x0005
        /*0022*/ 	.short	0x0028
        /*0024*/ 	.byte	0x00, 0xf4, 0x21, 0x00


	//----- nvinfo : EIATTR_KPARAM_INFO
	.align		4
.L_13:
        /*0028*/ 	.byte	0x04, 0x17
        /*002a*/ 	.short	(.L_15 - .L_14)
.L_14:
        /*002c*/ 	.word	0x00000000
        /*0030*/ 	.short	0x0004
        /*0032*/ 	.short	0x0020
        /*0034*/ 	.byte	0x00, 0xf4, 0x21, 0x00


	//----- nvinfo : EIATTR_KPARAM_INFO
	.align		4
.L_15:
        /*0038*/ 	.byte	0x04, 0x17
        /*003a*/ 	.short	(.L_17 - .L_16)
.L_16:
        /*003c*/ 	.word	0x00000000
        /*0040*/ 	.short	0x0003
        /*0042*/ 	.short	0x0018
        /*0044*/ 	.byte	0x00, 0xf4, 0x21, 0x00


	//----- nvinfo : EIATTR_KPARAM_INFO
	.align		4
.L_17:
        /*0048*/ 	.byte	0x04, 0x17
        /*004a*/ 	.short	(.L_19 - .L_18)
.L_18:
        /*004c*/ 	.word	0x00000000
        /*0050*/ 	.short	0x0002
        /*0052*/ 	.short	0x0010
        /*0054*/ 	.byte	0x00, 0xf4, 0x21, 0x00


	//----- nvinfo : EIATTR_KPARAM_INFO
	.align		4
.L_19:
        /*0058*/ 	.byte	0x04, 0x17
        /*005a*/ 	.short	(.L_21 - .L_20)
.L_20:
        /*005c*/ 	.word	0x00000000
        /*0060*/ 	.short	0x0001
        /*0062*/ 	.short	0x0008
        /*0064*/ 	.byte	0x00, 0xf4, 0x21, 0x00


	//----- nvinfo : EIATTR_KPARAM_INFO
	.align		4
.L_21:
        /*0068*/ 	.byte	0x04, 0x17
        /*006a*/ 	.short	(.L_23 - .L_22)
.L_22:
        /*006c*/ 	.word	0x00000000
        /*0070*/ 	.short	0x0000
        /*0072*/ 	.short	0x0000
        /*0074*/ 	.byte	0x00, 0xf4, 0x21, 0x00


	//----- nvinfo : EIATTR_SPARSE_MMA_MASK
	.align		4
.L_23:
        /*0078*/ 	.byte	0x03, 0x50
        /*007a*/ 	.short	0x0000


	//----- nvinfo : EIATTR_MAXREG_COUNT
	.align		4
        /*007c*/ 	.byte	0x03, 0x1b
        /*007e*/ 	.short	0x00ff


	//----- nvinfo : EIATTR_EXIT_INSTR_OFFSETS
	.align		4
        /*0080*/ 	.byte	0x04, 0x1c
        /*0082*/ 	.short	(.L_25 - .L_24)


	//   ....[0]....
.L_24:
        /*0084*/ 	.word	0x00000680


	//----- nvinfo : EIATTR_REQNTID
	.align		4
.L_25:
        /*0088*/ 	.byte	0x04, 0x10
        /*008a*/ 	.short	(.L_27 - .L_26)
.L_26:
        /*008c*/ 	.word	0x00000080
        /*0090*/ 	.word	0x00000001
        /*0094*/ 	.word	0x00000001


	//----- nvinfo : EIATTR_CBANK_PARAM_SIZE
	.align		4
.L_27:
        /*0098*/ 	.byte	0x03, 0x19
        /*009a*/ 	.short	0x0034


	//----- nvinfo : EIATTR_PARAM_CBANK
	.align		4
        /*009c*/ 	.byte	0x04, 0x0a
        /*009e*/ 	.short	(.L_29 - .L_28)
	.align		4
.L_28:
        /*00a0*/ 	.word	index@(.nv.constant0.triton_poi_fused_reflection_pad2d_5)
        /*00a4*/ 	.short	0x0210
        /*00a6*/ 	.short	0x0034


	//----- nvinfo : EIATTR_SW_WAR
	.align		4
.L_29:
        /*00a8*/ 	.byte	0x04, 0x36
        /*00aa*/ 	.short	(.L_31 - .L_30)
.L_30:
        /*00ac*/ 	.word	0x00000008
.L_31:


//--------------------- .nv.callgraph             --------------------------
	.section	.nv.callgraph,"",@"SHT_CUDA_CALLGRAPH"
	.align	4
	.sectionentsize	8
	.align		4
        /*0000*/ 	.word	0x00000000
	.align		4
        /*0004*/ 	.word	0xffffffff
	.align		4
        /*0008*/ 	.word	0x00000000
	.align		4
        /*000c*/ 	.word	0xfffffffe
	.align		4
        /*0010*/ 	.word	0x00000000
	.align		4
        /*0014*/ 	.word	0xfffffffd
	.align		4
        /*0018*/ 	.word	0x00000000
	.align		4
        /*001c*/ 	.word	0xfffffffc


//--------------------- .text.triton_poi_fused_reflection_pad2d_5 --------------------------
	.section	.text.triton_poi_fused_reflection_pad2d_5,"ax",@progbits
	.align	128
        .global         triton_poi_fused_reflection_pad2d_5
        .type           triton_poi_fused_reflection_pad2d_5,@function
        .size           triton_poi_fused_reflection_pad2d_5,(.L_x_1 - triton_poi_fused_reflection_pad2d_5)
        .other          triton_poi_fused_reflection_pad2d_5,@"STO_CUDA_ENTRY STV_DEFAULT"
triton_poi_fused_reflection_pad2d_5:
.text.triton_poi_fused_reflection_pad2d_5:
[----:B------:R-:W-:Y:S01]  /*0000*/  LDC R1, c[0x0][0x28] ;  /* 0x00000a00ff017b82 */ /* 0x000fe20000000800 */
[----:B------:R-:W1:Y:S01]  /*0010*/  S2R R0, SR_TID.X ;  /* 0x0000000000007919 */ /* 0x000e620000002100 */
[----:B------:R-:W-:Y:S01]  /*0020*/  ULDC.64 UR4, c[0x0][0x208] ;  /* 0x0000820000047ab9 */ /* 0x000fe20000000a00 */
[----:B------:R-:W2:Y:S01]  /*0030*/  S2R R3, SR_CTAID.X ;  /* 0x0000000000037919 */ /* 0x000ea20000002500 */
[----:B-1----:R-:W-:Y:S01]  /*0040*/  IMAD.SHL.U32 R0, R0, 0x4, RZ ;  /* 0x0000000400007824 */ /* 0x002fe200078e00ff */
[----:B--2---:R-:W-:-:S04]  /*0050*/  SHF.R.S32.HI R9, RZ, 0x16, R3 ;  /* 0x00000016ff097819 */ /* 0x004fc80000011403 */
[----:B------:R-:W-:Y:S02]  /*0060*/  LOP3.LUT R0, R0, 0x1fc, RZ, 0xc0, !PT ;  /* 0x000001fc00007812 */ /* 0x000fe400078ec0ff */
[----:B------:R-:W-:-:S03]  /*0070*/  SGXT R9, R9, 0x1 ;  /* 0x000000010909781a */ /* 0x000fc60000000200 */
[----:B------:R-:W-:-:S04]  /*0080*/  IMAD R0, R3, 0x200, R0 ;  /* 0x0000020003007824 */ /* 0x000fc800078e0200 */
[C---:B------:R-:W-:Y:S01]  /*0090*/  IMAD.HI R2, R0.reuse, 0x2aaaaaab, RZ ;  /* 0x2aaaaaab00027827 */ /* 0x040fe200078e02ff */
[----:B------:R-:W-:Y:S02]  /*00a0*/  LEA.HI R8, R9, R0, RZ, 0x8 ;  /* 0x0000000009087211 */ /* 0x000fe400078f40ff */
[----:B------:R-:W-:Y:S01]  /*00b0*/  IADD3 R14, R0, 0x1, RZ ;  /* 0x00000001000e7810 */ /* 0x000fe20007ffe0ff */
[C---:B------:R-:W-:Y:S01]  /*00c0*/  IMAD.HI R13, R0.reuse, 0x38e38e39, RZ ;  /* 0x38e38e39000d7827 */ /* 0x040fe200078e02ff */
[----:B------:R-:W-:Y:S02]  /*00d0*/  SHF.R.U32.HI R3, RZ, 0x1f, R2 ;  /* 0x0000001fff037819 */ /* 0x000fe40000011602 */
[----:B------:R-:W-:Y:S01]  /*00e0*/  SHF.R.S32.HI R6, RZ, 0x8, R8 ;  /* 0x00000008ff067819 */ /* 0x000fe20000011408 */
[----:B------:R-:W-:Y:S01]  /*00f0*/  VIADD R15, R0, 0x2 ;  /* 0x00000002000f7836 */ /* 0x000fe20000000000 */
[----:B------:R-:W-:Y:S02]  /*0100*/  LEA.HI.SX32 R5, R2, R3, 0x18 ;  /* 0x0000000302057211 */ /* 0x000fe400078fc2ff */
[----:B------:R-:W-:Y:S01]  /*0110*/  SHF.R.U32.HI R2, RZ, 0x1f, R13 ;  /* 0x0000001fff027819 */ /* 0x000fe2000001160d */
[----:B------:R-:W-:Y:S01]  /*0120*/  IMAD.HI R4, R6, 0x2aaaaaab, RZ ;  /* 0x2aaaaaab06047827 */ /* 0x000fe200078e02ff */
[----:B------:R-:W-:-:S02]  /*0130*/  IADD3 R16, R0, 0x3, RZ ;  /* 0x0000000300107810 */ /* 0x000fc40007ffe0ff */
[----:B------:R-:W-:Y:S01]  /*0140*/  LEA.HI.SX32 R13, R13, R2, 0x15 ;  /* 0x000000020d0d7211 */ /* 0x000fe200078faaff */
[----:B------:R-:W-:Y:S01]  /*0150*/  IMAD.HI R3, R5, 0x2aaaaaab, RZ ;  /* 0x2aaaaaab05037827 */ /* 0x000fe200078e02ff */
[----:B------:R-:W-:Y:S02]  /*0160*/  LEA.HI R10, R4, R4, RZ, 0x1 ;  /* 0x00000004040a7211 */ /* 0x000fe400078f08ff */
[----:B------:R-:W-:Y:S02]  /*0170*/  LEA.HI R2, R9, R14, RZ, 0x8 ;  /* 0x0000000e09027211 */ /* 0x000fe400078f40ff */
[----:B------:R-:W-:Y:S01]  /*0180*/  LEA.HI R3, R3, R3, RZ, 0x1 ;  /* 0x0000000303037211 */ /* 0x000fe200078f08ff */
[----:B------:R-:W-:Y:S01]  /*0190*/  IMAD R10, R10, 0x6, RZ ;  /* 0x000000060a0a7824 */ /* 0x000fe200078e02ff */
[----:B------:R-:W-:Y:S02]  /*01a0*/  LEA.HI R4, R9, R15, RZ, 0x8 ;  /* 0x0000000f09047211 */ /* 0x000fe400078f40ff */
[----:B------:R-:W-:Y:S01]  /*01b0*/  LEA R12, R13, 0xf00, 0xc ;  /* 0x00000f000d0c7811 */ /* 0x000fe200078e60ff */
[----:B------:R-:W-:Y:S01]  /*01c0*/  IMAD R7, R3, 0x6, RZ ;  /* 0x0000000603077824 */ /* 0x000fe200078e02ff */
[----:B------:R-:W-:-:S02]  /*01d0*/  LOP3.LUT R3, R2, 0xffffff00, RZ, 0xc0, !PT ;  /* 0xffffff0002037812 */ /* 0x000fc400078ec0ff */
[----:B------:R-:W-:Y:S02]  /*01e0*/  LEA.HI R9, R9, R16, RZ, 0x8 ;  /* 0x0000001009097211 */ /* 0x000fe400078f40ff */
[----:B------:R-:W-:Y:S02]  /*01f0*/  LOP3.LUT R2, RZ, R7, RZ, 0x33, !PT ;  /* 0x00000007ff027212 */ /* 0x000fe400078e33ff */
[----:B------:R-:W-:Y:S02]  /*0200*/  LOP3.LUT R7, RZ, R10, RZ, 0x33, !PT ;  /* 0x0000000aff077212 */ /* 0x000fe400078e33ff */
[----:B------:R-:W-:Y:S02]  /*0210*/  IADD3 R5, R5, R2, RZ ;  /* 0x0000000205057210 */ /* 0x000fe40007ffe0ff */
[----:B------:R-:W-:Y:S01]  /*0220*/  LOP3.LUT R4, R4, 0xffffff00, RZ, 0xc0, !PT ;  /* 0xffffff0004047812 */ /* 0x000fe200078ec0ff */
[----:B------:R-:W-:Y:S01]  /*0230*/  IMAD.IADD R10, R6, 0x1, R7 ;  /* 0x00000001060a7824 */ /* 0x000fe200078e0207 */
[----:B------:R-:W-:Y:S01]  /*0240*/  IABS R11, R5 ;  /* 0x00000005000b7213 */ /* 0x000fe20000000000 */
[----:B------:R-:W1:Y:S01]  /*0250*/  LDC.64 R6, c[0x0][0x210] ;  /* 0x00008400ff067b82 */ /* 0x000e620000000a00 */
[----:B------:R-:W-:-:S02]  /*0260*/  IADD3 R14, R12, R14, -R3 ;  /* 0x0000000e0c0e7210 */ /* 0x000fc40007ffe803 */
[----:B------:R-:W-:Y:S01]  /*0270*/  IABS R18, R10 ;  /* 0x0000000a00127213 */ /* 0x000fe20000000000 */
[----:B------:R-:W-:Y:S01]  /*0280*/  IMAD.MOV.U32 R10, RZ, RZ, R11 ;  /* 0x000000ffff0a7224 */ /* 0x000fe200078e000b */
[----:B------:R-:W-:Y:S02]  /*0290*/  LOP3.LUT R11, R8, 0xffffff00, RZ, 0xc0, !PT ;  /* 0xffffff00080b7812 */ /* 0x000fe400078ec0ff */
[----:B------:R-:W-:Y:S01]  /*02a0*/  LOP3.LUT R17, R9, 0xffffff00, RZ, 0xc0, !PT ;  /* 0xffffff0009117812 */ /* 0x000fe200078ec0ff */
[----:B------:R-:W2:Y:S01]  /*02b0*/  LDC.64 R2, c[0x0][0x218] ;  /* 0x00008600ff027b82 */ /* 0x000ea20000000a00 */
[----:B------:R-:W-:Y:S01]  /*02c0*/  IADD3 R8, R10, -0x3, RZ ;  /* 0xfffffffd0a087810 */ /* 0x000fe20007ffe0ff */
[----:B------:R-:W-:Y:S01]  /*02d0*/  IMAD.IADD R11, R0, 0x1, -R11 ;  /* 0x00000001000b7824 */ /* 0x000fe200078e0a0b */
[----:B------:R-:W-:Y:S02]  /*02e0*/  IADD3 R9, R18, -0x3, RZ ;  /* 0xfffffffd12097810 */ /* 0x000fe40007ffe0ff */
[----:B------:R-:W-:Y:S01]  /*02f0*/  IADD3 R15, R12, R15, -R4 ;  /* 0x0000000f0c0f7210 */ /* 0x000fe20007ffe804 */
[----:B------:R-:W-:Y:S01]  /*0300*/  IMAD R13, R13, 0x100, R11 ;  /* 0x000001000d0d7824 */ /* 0x000fe200078e020b */
[----:B------:R-:W-:Y:S01]  /*0310*/  IABS R19, R8 ;  /* 0x0000000800137213 */ /* 0x000fe20000000000 */
[----:B------:R-:W3:Y:S01]  /*0320*/  LDC.64 R4, c[0x0][0x220] ;  /* 0x00008800ff047b82 */ /* 0x000ee20000000a00 */
[----:B------:R-:W-:-:S02]  /*0330*/  IADD3 R18, R11, R12, RZ ;  /* 0x0000000c0b127210 */ /* 0x000fc40007ffe0ff */
[----:B------:R-:W-:Y:S01]  /*0340*/  IABS R20, R9 ;  /* 0x0000000900147213 */ /* 0x000fe20000000000 */
[C---:B------:R-:W-:Y:S01]  /*0350*/  IMAD R14, R19.reuse, -0x400, R14 ;  /* 0xfffffc00130e7824 */ /* 0x040fe200078e020e */
[----:B------:R-:W-:Y:S01]  /*0360*/  IADD3 R17, R12, R16, -R17 ;  /* 0x000000100c117210 */ /* 0x000fe20007ffe811 */
[C---:B------:R-:W-:Y:S01]  /*0370*/  IMAD R18, R19.reuse, -0x400, R18 ;  /* 0xfffffc0013127824 */ /* 0x040fe200078e0212 */
[----:B------:R-:W-:Y:S01]  /*0380*/  MOV R12, R20 ;  /* 0x00000014000c7202 */ /* 0x000fe20000000f00 */
[----:B------:R-:W4:Y:S01]  /*0390*/  LDC.64 R8, c[0x0][0x228] ;  /* 0x00008a00ff087b82 */ /* 0x000f220000000a00 */
[C---:B------:R-:W-:Y:S02]  /*03a0*/  IMAD R15, R19.reuse, -0x400, R15 ;  /* 0xfffffc00130f7824 */ /* 0x040fe400078e020f */
[----:B------:R-:W-:Y:S02]  /*03b0*/  IMAD R17, R19, -0x400, R17 ;  /* 0xfffffc0013117824 */ /* 0x000fe400078e0211 */
[----:B------:R-:W-:-:S02]  /*03c0*/  IMAD R21, R12, -0x100, R18 ;  /* 0xffffff000c157824 */ /* 0x000fc400078e0212 */
[C---:B------:R-:W-:Y:S01]  /*03d0*/  IMAD R27, R12.reuse, -0x100, R14 ;  /* 0xffffff000c1b7824 */ /* 0x040fe200078e020e */
[----:B------:R-:W5:Y:S01]  /*03e0*/  LDC.64 R10, c[0x0][0x230] ;  /* 0x00008c00ff0a7b82 */ /* 0x000f620000000a00 */
[C---:B------:R-:W-:Y:S02]  /*03f0*/  IMAD R15, R12.reuse, -0x100, R15 ;  /* 0xffffff000c0f7824 */ /* 0x040fe400078e020f */
[----:B------:R-:W-:Y:S02]  /*0400*/  IMAD R17, R12, -0x100, R17 ;  /* 0xffffff000c117824 */ /* 0x000fe400078e0211 */
[----:B-1----:R-:W-:-:S04]  /*0410*/  IMAD.WIDE R20, R21, 0x4, R6 ;  /* 0x0000000415147825 */ /* 0x002fc800078e0206 */
[--C-:B------:R-:W-:Y:S02]  /*0420*/  IMAD.WIDE R26, R27, 0x4, R6.reuse ;  /* 0x000000041b1a7825 */ /* 0x100fe400078e0206 */
[----:B------:R-:W5:Y:S02]  /*0430*/  LDG.E R21, desc[UR4][R20.64] ;  /* 0x0000000414157981 */ /* 0x000f64000c1e1900 */
[----:B------:R-:W-:-:S04]  /*0440*/  IMAD.WIDE R28, R15, 0x4, R6 ;  /* 0x000000040f1c7825 */ /* 0x000fc800078e0206 */
[----:B------:R-:W-:-:S04]  /*0450*/  IMAD.WIDE R22, R17, 0x4, R6 ;  /* 0x0000000411167825 */ /* 0x000fc800078e0206 */
[C---:B--2---:R-:W-:Y:S02]  /*0460*/  IMAD.WIDE R6, R13.reuse, 0x4, R2 ;  /* 0x000000040d067825 */ /* 0x044fe400078e0202 */
[----:B------:R-:W2:Y:S02]  /*0470*/  LDG.E R2, desc[UR4][R26.64] ;  /* 0x000000041a027981 */ /* 0x000ea4000c1e1900 */
[C---:B---3--:R-:W-:Y:S02]  /*0480*/  IMAD.WIDE R24, R13.reuse, 0x4, R4 ;  /* 0x000000040d187825 */ /* 0x048fe400078e0204 */
[----:B------:R-:W3:Y:S02]  /*0490*/  LDG.E.EL.128 R4, desc[UR4][R6.64] ;  /* 0x0000000406047981 */ /* 0x000ee4000c2e1d00 */
[C---:B----4-:R-:W-:Y:S02]  /*04a0*/  IMAD.WIDE R14, R13.reuse, 0x4, R8 ;  /* 0x000000040d0e7825 */ /* 0x050fe400078e0208 */
[----:B------:R-:W4:Y:S02]  /*04b0*/  LDG.E R3, desc[UR4][R28.64] ;  /* 0x000000041c037981 */ /* 0x000f24000c1e1900 */
[----:B-----5:R-:W-:-:S02]  /*04c0*/  IMAD.WIDE R16, R13, 0x4, R10 ;  /* 0x000000040d107825 */ /* 0x020fc400078e020a */
[----:B------:R-:W5:Y:S04]  /*04d0*/  LDG.E R22, desc[UR4][R22.64] ;  /* 0x0000000416167981 */ /* 0x000f68000c1e1900 */
[----:B------:R1:W5:Y:S04]  /*04e0*/  LDG.E.EL.128 R8, desc[UR4][R24.64] ;  /* 0x0000000418087981 */ /* 0x000368000c2e1d00 */
[----:B------:R-:W5:Y:S04]  /*04f0*/  LDG.E.EL.128 R12, desc[UR4][R14.64] ;  /* 0x000000040e0c7981 */ /* 0x000f68000c2e1d00 */
[----:B------:R-:W5:Y:S01]  /*0500*/  LDG.E.EL.128 R16, desc[UR4][R16.64] ;  /* 0x0000000410107981 */ /* 0x000f62000c2e1d00 */
[----:B-1----:R-:W1:Y:S02]  /*0510*/  LDC.64 R24, c[0x0][0x238] ;  /* 0x00008e00ff187b82 */ /* 0x002e640000000a00 */
[----:B-1----:R-:W-:-:S04]  /*0520*/  IMAD.WIDE R24, R0, 0x4, R24 ;  /* 0x0000000400187825 */ /* 0x002fc800078e0218 */
[----:B---3--:R-:W-:Y:S01]  /*0530*/  FADD R21, R21, -R4 ;  /* 0x8000000415157221 */ /* 0x008fe20000000000 */
[----:B--2---:R-:W-:Y:S01]  /*0540*/  FADD R2, R2, -R5 ;  /* 0x8000000502027221 */ /* 0x004fe20000000000 */
[----:B----4-:R-:W-:Y:S01]  /*0550*/  FADD R3, R3, -R6 ;  /* 0x8000000603037221 */ /* 0x010fe20000000000 */
[----:B-----5:R-:W-:Y:S01]  /*0560*/  FADD R4, R22, -R7 ;  /* 0x8000000716047221 */ /* 0x020fe20000000000 */
[----:B------:R-:W-:Y:S01]  /*0570*/  FMUL R21, R8, R21 ;  /* 0x0000001508157220 */ /* 0x000fe20000400000 */
[----:B------:R-:W-:Y:S01]  /*0580*/  FMUL R2, R9, R2 ;  /* 0x0000000209027220 */ /* 0x000fe20000400000 */
[----:B------:R-:W-:Y:S01]  /*0590*/  FMUL R3, R10, R3 ;  /* 0x000000030a037220 */ /* 0x000fe20000400000 */
[----:B------:R-:W-:Y:S01]  /*05a0*/  FMUL R4, R11, R4 ;  /* 0x000000040b047220 */ /* 0x000fe20000400000 */
[----:B------:R-:W-:Y:S01]  /*05b0*/  FFMA R12, R12, R21, R16 ;  /* 0x000000150c0c7223 */ /* 0x000fe20000000010 */
[----:B------:R-:W-:Y:S01]  /*05c0*/  FFMA R2, R13, R2, R17 ;  /* 0x000000020d027223 */ /* 0x000fe20000000011 */
[----:B------:R-:W-:Y:S01]  /*05d0*/  FFMA R3, R14, R3, R18 ;  /* 0x000000030e037223 */ /* 0x000fe20000000012 */
[----:B------:R-:W-:-:S02]  /*05e0*/  FFMA R4, R15, R4, R19 ;  /* 0x000000040f047223 */ /* 0x000fc40000000013 */
[----:B------:R-:W-:Y:S02]  /*05f0*/  FSETP.GEU.AND P3, PT, R12, RZ, PT ;  /* 0x000000ff0c00720b */ /* 0x000fe40003f6e000 */
[----:B------:R-:W-:Y:S02]  /*0600*/  FSETP.GEU.AND P2, PT, R2, RZ, PT ;  /* 0x000000ff0200720b */ /* 0x000fe40003f4e000 */
[----:B------:R-:W-:Y:S02]  /*0610*/  FSETP.GEU.AND P1, PT, R3, RZ, PT ;  /* 0x000000ff0300720b */ /* 0x000fe40003f2e000 */
[----:B------:R-:W-:Y:S02]  /*0620*/  FSETP.GEU.AND P0, PT, R4, RZ, PT ;  /* 0x000000ff0400720b */ /* 0x000fe40003f0e000 */
[----:B------:R-:W-:Y:S02]  /*0630*/  SEL R12, R12, RZ, P3 ;  /* 0x000000ff0c0c7207 */ /* 0x000fe40001800000 */
[----:B------:R-:W-:-:S02]  /*0640*/  SEL R13, R2, RZ, P2 ;  /* 0x000000ff020d7207 */ /* 0x000fc40001000000 */
[----:B------:R-:W-:Y:S02]  /*0650*/  SEL R14, R3, RZ, P1 ;  /* 0x000000ff030e7207 */ /* 0x000fe40000800000 */
[----:B------:R-:W-:-:S05]  /*0660*/  SEL R15, R4, RZ, P0 ;  /* 0x000000ff040f7207 */ /* 0x000fca0000000000 */
[----:B------:R-:W-:Y:S01]  /*0670*/  STG.E.128 desc[UR4][R24.64], R12 ;  /* 0x0000000c18007986 */ /* 0x000fe2000c101d04 */
[----:B------:R-:W-:Y:S05]  /*0680*/  EXIT ;  /* 0x000000000000794d */ /* 0x000fea0003800000 */
.L_x_0:
[----:B------:R-:W-:-:S00]  /*0690*/  BRA `(.L_x_0) ;  /* 0xfffffffc00fc7947 */ /* 0x000fc0000383ffff */
[----:B------:R-:W-:-:S00]  /*06a0*/  NOP ;  /* 0x0000000000007918 */ /* 0x000fc00000000000 */
        /* <DEDUP_REMOVED lines=13> */
.L_x_1:


//--------------------- .nv.constant0.triton_poi_fused_reflection_pad2d_5 --------------------------
	.section	.nv.constant0.triton_poi_fused_reflection_pad2d_5,"a",@progbits
	.sectionflags	@""
	.align	4
.nv.constant0.triton_poi_fused_reflection_pad2d_5:
	.zero		580
